	.headerflags	@"EF_CUDA_TEXMODE_UNIFIED EF_CUDA_64BIT_ADDRESS EF_CUDA_ACCELERATORS EF_CUDA_SM90 EF_CUDA_VIRTUAL_SM(EF_CUDA_SM90)"
	.elftype	@"ET_EXEC"


//--------------------- .nv.info                  --------------------------
	.section	.nv.info,"",@"SHT_CUDA_INFO"
	.align	4


	//----- nvinfo : EIATTR_REGCOUNT
	.align		4
        /*0000*/ 	.byte	0x04, 0x2f
        /*0002*/ 	.short	(.L_3 - .L_2)
	.align		4
.L_2:
        /*0004*/ 	.word	index@(triton_poi_fused__native_batch_norm_legit_no_training_add_convolution_4)
        /*0008*/ 	.word	0x00000016


	//----- nvinfo : EIATTR_MIN_STACK_SIZE
	.align		4
.L_3:
        /*000c*/ 	.byte	0x04, 0x12
        /*000e*/ 	.short	(.L_5 - .L_4)
	.align		4
.L_4:
        /*0010*/ 	.word	index@(triton_poi_fused__native_batch_norm_legit_no_training_add_convolution_4)
        /*0014*/ 	.word	0x00000000


	//----- nvinfo : EIATTR_FRAME_SIZE
	.align		4
.L_5:
        /*0018*/ 	.byte	0x04, 0x11
        /*001a*/ 	.short	(.L_7 - .L_6)
	.align		4
.L_6:
        /*001c*/ 	.word	index@(triton_poi_fused__native_batch_norm_legit_no_training_add_convolution_4)
        /*0020*/ 	.word	0x00000000


	//----- nvinfo : EIATTR_MIN_STACK_SIZE
	.align		4
.L_7:
        /*0024*/ 	.byte	0x04, 0x12
        /*0026*/ 	.short	(.L_9 - .L_8)
	.align		4
.L_8:
        /*0028*/ 	.word	index@(triton_poi_fused__native_batch_norm_legit_no_training_add_convolution_4)
        /*002c*/ 	.word	0x00000000
.L_9:


//--------------------- .nv.info.triton_poi_fused__native_batch_norm_legit_no_training_add_convolution_4 --------------------------
	.section	.nv.info.triton_poi_fused__native_batch_norm_legit_no_training_add_convolution_4,"",@"SHT_CUDA_INFO"
	.sectionflags	@""
	.align	4


	//----- nvinfo : EIATTR_CUDA_API_VERSION
	.align		4
        /*0000*/ 	.byte	0x04, 0x37
        /*0002*/ 	.short	(.L_11 - .L_10)
.L_10:
        /*0004*/ 	.word	0x0000007c


	//----- nvinfo : EIATTR_KPARAM_INFO
	.align		4
.L_11:
        /*0008*/ 	.byte	0x04, 0x17
        /*000a*/ 	.short	(.L_13 - .L_12)
.L_12:
        /*000c*/ 	.word	0x00000000
        /*0010*/ 	.short	0x0008
        /*0012*/ 	.short	0x0040
        /*0014*/ 	.byte	0x00, 0xf0, 0x11, 0x00


	//----- nvinfo : EIATTR_KPARAM_INFO
	.align		4
.L_13:
        /*0018*/ 	.byte	0x04, 0x17
        /*001a*/ 	.short	(.L_15 - .L_14)
.L_14:
        /*001c*/ 	.word	0x00000000
        /*0020*/ 	.short	0x0007
        /*0022*/ 	.short	0x0038
        /*0024*/ 	.byte	0x00, 0xf4, 0x21, 0x00


	//----- nvinfo : EIATTR_KPARAM_INFO
	.align		4
.L_15:
        /*0028*/ 	.byte	0x04, 0x17
        /*002a*/ 	.short	(.L_17 - .L_16)
.L_16:
        /*002c*/ 	.word	0x00000000
        /*0030*/ 	.short	0x0006
        /*0032*/ 	.short	0x0030
        /*0034*/ 	.byte	0x00, 0xf4, 0x21, 0x00


	//----- nvinfo : EIATTR_KPARAM_INFO
	.align		4
.L_17:
        /*0038*/ 	.byte	0x04, 0x17
        /*003a*/ 	.short	(.L_19 - .L_18)
.L_18:
        /*003c*/ 	.word	0x00000000
        /*0040*/ 	.short	0x0005
        /*0042*/ 	.short	0x0028
        /*0044*/ 	.byte	0x00, 0xf4, 0x21, 0x00


	//----- nvinfo : EIATTR_KPARAM_INFO
	.align		4
.L_19:
        /*0048*/ 	.byte	0x04, 0x17
        /*004a*/ 	.short	(.L_21 - .L_20)
.L_20:
        /*004c*/ 	.word	0x00000000
        /*0050*/ 	.short	0x0004
        /*0052*/ 	.short	0x0020
        /*0054*/ 	.byte	0x00, 0xf4, 0x21, 0x00


	//----- nvinfo : EIATTR_KPARAM_INFO
	.align		4
.L_21:
        /*0058*/ 	.byte	0x04, 0x17
        /*005a*/ 	.short	(.L_23 - .L_22)
.L_22:
        /*005c*/ 	.word	0x00000000
        /*0060*/ 	.short	0x0003
        /*0062*/ 	.short	0x0018
        /*0064*/ 	.byte	0x00, 0xf4, 0x21, 0x00


	//----- nvinfo : EIATTR_KPARAM_INFO
	.align		4
.L_23:
        /*0068*/ 	.byte	0x04, 0x17
        /*006a*/ 	.short	(.L_25 - .L_24)
.L_24:
        /*006c*/ 	.word	0x00000000
        /*0070*/ 	.short	0x0002
        /*0072*/ 	.short	0x0010
        /*0074*/ 	.byte	0x00, 0xf4, 0x21, 0x00


	//----- nvinfo : EIATTR_KPARAM_INFO
	.align		4
.L_25:
        /*0078*/ 	.byte	0x04, 0x17
        /*007a*/ 	.short	(.L_27 - .L_26)
.L_26:
        /*007c*/ 	.word	0x00000000
        /*0080*/ 	.short	0x0001
        /*0082*/ 	.short	0x0008
        /*0084*/ 	.byte	0x00, 0xf4, 0x21, 0x00


	//----- nvinfo : EIATTR_KPARAM_INFO
	.align		4
.L_27:
        /*0088*/ 	.byte	0x04, 0x17
        /*008a*/ 	.short	(.L_29 - .L_28)
.L_28:
        /*008c*/ 	.word	0x00000000
        /*0090*/ 	.short	0x0000
        /*0092*/ 	.short	0x0000
        /*0094*/ 	.byte	0x00, 0xf4, 0x21, 0x00


	//----- nvinfo : EIATTR_SPARSE_MMA_MASK
	.align		4
.L_29:
        /*0098*/ 	.byte	0x03, 0x50
        /*009a*/ 	.short	0x0000


	//----- nvinfo : EIATTR_MAXREG_COUNT
	.align		4
        /*009c*/ 	.byte	0x03, 0x1b
        /*009e*/ 	.short	0x00ff


	//----- nvinfo : EIATTR_EXIT_INSTR_OFFSETS
	.align		4
        /*00a0*/ 	.byte	0x04, 0x1c
        /*00a2*/ 	.short	(.L_31 - .L_30)


	//   ....[0]....
.L_30:
        /*00a4*/ 	.word	0x00000360


	//----- nvinfo : EIATTR_REQNTID
	.align		4
.L_31:
        /*00a8*/ 	.byte	0x04, 0x10
        /*00aa*/ 	.short	(.L_33 - .L_32)
.L_32:
        /*00ac*/ 	.word	0x00000080
        /*00b0*/ 	.word	0x00000001
        /*00b4*/ 	.word	0x00000001


	//----- nvinfo : EIATTR_CBANK_PARAM_SIZE
	.align		4
.L_33:
        /*00b8*/ 	.byte	0x03, 0x19
        /*00ba*/ 	.short	0x0044


	//----- nvinfo : EIATTR_PARAM_CBANK
	.align		4
        /*00bc*/ 	.byte	0x04, 0x0a
        /*00be*/ 	.short	(.L_35 - .L_34)
	.align		4
.L_34:
        /*00c0*/ 	.word	index@(.nv.constant0.triton_poi_fused__native_batch_norm_legit_no_training_add_convolution_4)
        /*00c4*/ 	.short	0x0210
        /*00c6*/ 	.short	0x0044


	//----- nvinfo : EIATTR_SW_WAR
	.align		4
.L_35:
        /*00c8*/ 	.byte	0x04, 0x36
        /*00ca*/ 	.short	(.L_37 - .L_36)
.L_36:
        /*00cc*/ 	.word	0x00000008
.L_37:


//--------------------- .nv.callgraph             --------------------------
	.section	.nv.callgraph,"",@"SHT_CUDA_CALLGRAPH"
	.align	4
	.sectionentsize	8
	.align		4
        /*0000*/ 	.word	0x00000000
	.align		4
        /*0004*/ 	.word	0xffffffff
	.align		4
        /*0008*/ 	.word	0x00000000
	.align		4
        /*000c*/ 	.word	0xfffffffe
	.align		4
        /*0010*/ 	.word	0x00000000
	.align		4
        /*0014*/ 	.word	0xfffffffd
	.align		4
        /*0018*/ 	.word	0x00000000
	.align		4
        /*001c*/ 	.word	0xfffffffc


//--------------------- .nv.constant4             --------------------------
	.section	.nv.constant4,"a",@progbits
	.align	8
	.align		8
.nv.constant4:
        /*0000*/ 	.dword	_$_str
	.align		8
        /*0008*/ 	.dword	_$_str_$_2


//--------------------- .text.triton_poi_fused__native_batch_norm_legit_no_training_add_convolution_4 --------------------------
	.section	.text.triton_poi_fused__native_batch_norm_legit_no_training_add_convolution_4,"ax",@progbits
	.align	128
        .global         triton_poi_fused__native_batch_norm_legit_no_training_add_convolution_4
        .type           triton_poi_fused__native_batch_norm_legit_no_training_add_convolution_4,@function
        .size           triton_poi_fused__native_batch_norm_legit_no_training_add_convolution_4,(.L_x_1 - triton_poi_fused__native_batch_norm_legit_no_training_add_convolution_4)
        .other          triton_poi_fused__native_batch_norm_legit_no_training_add_convolution_4,@"STO_CUDA_ENTRY STV_DEFAULT"
triton_poi_fused__native_batch_norm_legit_no_training_add_convolution_4:
.text.triton_poi_fused__native_batch_norm_legit_no_training_add_convolution_4:
[----:B------:R-:W-:Y:S01]  /*0000*/  LDC R1, c[0x0][0x28] ;  /* 0x00000a00ff017b82 */ /* 0x000fe20000000800 */
[----:B------:R-:W1:Y:S07]  /*0010*/  S2R R0, SR_TID.X ;  /* 0x0000000000007919 */ /* 0x000e6e0000002100 */
[----:B------:R-:W2:Y:S01]  /*0020*/  LDC.64 R18, c[0x0][0x230] ;  /* 0x00008c00ff127b82 */ /* 0x000ea20000000a00 */
[----:B------:R-:W-:Y:S01]  /*0030*/  ULDC.64 UR4, c[0x0][0x208] ;  /* 0x0000820000047ab9 */ /* 0x000fe20000000a00 */
[----:B------:R-:W3:Y:S06]  /*0040*/  S2R R3, SR_CTAID.X ;  /* 0x0000000000037919 */ /* 0x000eec0000002500 */
[----:B------:R-:W4:Y:S08]  /*0050*/  LDC.64 R16, c[0x0][0x218] ;  /* 0x00008600ff107b82 */ /* 0x000f300000000a00 */
[----:B------:R-:W5:Y:S08]  /*0060*/  LDC.64 R14, c[0x0][0x228] ;  /* 0x00008a00ff0e7b82 */ /* 0x000f700000000a00 */
[----:B------:R-:W5:Y:S01]  /*0070*/  LDC.64 R10, c[0x0][0x238] ;  /* 0x00008e00ff0a7b82 */ /* 0x000f620000000a00 */
[----:B-1----:R-:W-:-:S07]  /*0080*/  LOP3.LUT R0, R0, 0x7f, RZ, 0xc0, !PT ;  /* 0x0000007f00007812 */ /* 0x002fce00078ec0ff */
[----:B------:R-:W1:Y:S01]  /*0090*/  LDC.64 R6, c[0x0][0x240] ;  /* 0x00009000ff067b82 */ /* 0x000e620000000a00 */
[----:B---3--:R-:W-:Y:S02]  /*00a0*/  SHF.R.S32.HI R2, RZ, 0x18, R3 ;  /* 0x00000018ff027819 */ /* 0x008fe40000011403 */
[----:B------:R-:W-:Y:S02]  /*00b0*/  LEA R0, R3, R0, 0x7 ;  /* 0x0000000003007211 */ /* 0x000fe400078e38ff */
[----:B------:R-:W-:-:S03]  /*00c0*/  SGXT R3, R2, 0x1 ;  /* 0x000000010203781a */ /* 0x000fc60000000200 */
[----:B------:R-:W3:Y:S01]  /*00d0*/  LDC.64 R4, c[0x0][0x220] ;  /* 0x00008800ff047b82 */ /* 0x000ee20000000a00 */
[----:B------:R-:W-:-:S04]  /*00e0*/  LEA.HI R3, R3, R0, RZ, 0xa ;  /* 0x0000000003037211 */ /* 0x000fc800078f50ff */
[----:B------:R-:W-:-:S04]  /*00f0*/  SHF.R.S32.HI R3, RZ, 0xa, R3 ;  /* 0x0000000aff037819 */ /* 0x000fc80000011403 */
[----:B------:R-:W-:-:S04]  /*0100*/  LEA.HI R2, R3, R3, RZ, 0x3 ;  /* 0x0000000303027211 */ /* 0x000fc800078f18ff */
[----:B------:R-:W-:-:S04]  /*0110*/  LOP3.LUT R2, R2, 0xfffffff8, RZ, 0xc0, !PT ;  /* 0xfffffff802027812 */ /* 0x000fc800078ec0ff */
[----:B------:R-:W-:Y:S02]  /*0120*/  IADD3 R9, R3, -R2, RZ ;  /* 0x8000000203097210 */ /* 0x000fe40007ffe0ff */
[----:B------:R-:W1:Y:S03]  /*0130*/  LDC.64 R2, c[0x0][0x210] ;  /* 0x00008400ff027b82 */ /* 0x000e660000000a00 */
[----:B--2---:R-:W-:-:S05]  /*0140*/  IMAD.WIDE R18, R9, 0x4, R18 ;  /* 0x0000000409127825 */ /* 0x004fca00078e0212 */
[----:B------:R2:W3:Y:S01]  /*0150*/  LDG.E.EL R8, desc[UR4][R18.64] ;  /* 0x0000000412087981 */ /* 0x0004e2000c2e1900 */
[----:B----4-:R-:W-:-:S04]  /*0160*/  IMAD.WIDE R16, R9, 0x4, R16 ;  /* 0x0000000409107825 */ /* 0x010fc800078e0210 */
[C---:B-----5:R-:W-:Y:S01]  /*0170*/  IMAD.WIDE R14, R9.reuse, 0x4, R14 ;  /* 0x00000004090e7825 */ /* 0x060fe200078e020e */
[----:B------:R4:W5:Y:S03]  /*0180*/  LDG.E.EL R12, desc[UR4][R16.64] ;  /* 0x00000004100c7981 */ /* 0x000966000c2e1900 */
[C---:B0-----:R-:W-:Y:S02]  /*0190*/  IMAD.WIDE R10, R9.reuse, 0x4, R10 ;  /* 0x00000004090a7825 */ /* 0x041fe400078e020a */
[----:B------:R-:W5:Y:S02]  /*01a0*/  LDG.E.EL R14, desc[UR4][R14.64] ;  /* 0x000000040e0e7981 */ /* 0x000f64000c2e1900 */
[----:B-1----:R-:W-:Y:S02]  /*01b0*/  IMAD.WIDE R2, R0, 0x4, R2 ;  /* 0x0000000400027825 */ /* 0x002fe400078e0202 */
[----:B------:R-:W5:Y:S04]  /*01c0*/  LDG.E.EL R10, desc[UR4][R10.64] ;  /* 0x000000040a0a7981 */ /* 0x000f68000c2e1900 */
[----:B------:R-:W5:Y:S01]  /*01d0*/  LDG.E R13, desc[UR4][R2.64] ;  /* 0x00000004020d7981 */ /* 0x000f62000c1e1900 */
[----:B--2---:R-:W-:-:S04]  /*01e0*/  IMAD.WIDE R18, R9, 0x4, R6 ;  /* 0x0000000409127825 */ /* 0x004fc800078e0206 */
[C---:B---3--:R-:W-:Y:S02]  /*01f0*/  IMAD.WIDE R6, R0.reuse, 0x4, R4 ;  /* 0x0000000400067825 */ /* 0x048fe400078e0204 */
[----:B------:R-:W2:Y:S01]  /*0200*/  LDG.E.EL R19, desc[UR4][R18.64] ;  /* 0x0000000412137981 */ /* 0x000ea2000c2e1900 */
[----:B----4-:R-:W-:Y:S01]  /*0210*/  HFMA2.MMA R16, -RZ, RZ, 1.625, 0 ;  /* 0x3e800000ff107435 */ /* 0x010fe200000001ff */
[----:B------:R-:W0:Y:S02]  /*0220*/  LDC.64 R4, c[0x0][0x248] ;  /* 0x00009200ff047b82 */ /* 0x000e240000000a00 */
[----:B------:R1:W3:Y:S01]  /*0230*/  LDG.E R6, desc[UR4][R6.64] ;  /* 0x0000000406067981 */ /* 0x0002e2000c1e1900 */
[----:B0-----:R-:W-:-:S04]  /*0240*/  IMAD.WIDE R4, R0, 0x4, R4 ;  /* 0x0000000400047825 */ /* 0x001fc800078e0204 */
[----:B------:R-:W-:-:S04]  /*0250*/  FADD R8, R8, 9.9999997473787516356e-06 ;  /* 0x3727c5ac08087421 */ /* 0x000fc80000000000 */
[----:B------:R-:W0:Y:S02]  /*0260*/  MUFU.SQRT R9, R8 ;  /* 0x0000000800097308 */ /* 0x000e240000002000 */
[C---:B0-----:R-:W-:Y:S02]  /*0270*/  FSETP.GT.AND P0, PT, R9.reuse, 8.50705917302346158658e+37, PT ;  /* 0x7e8000000900780b */ /* 0x041fe40003f04000 */
[----:B------:R-:W-:-:S11]  /*0280*/  FSETP.GEU.AND P1, PT, R9, 1.175494350822287508e-38, PT ;  /* 0x008000000900780b */ /* 0x000fd60003f2e000 */
[----:B------:R-:W-:-:S04]  /*0290*/  @P0 FMUL R9, R9, 0.25 ;  /* 0x3e80000009090820 */ /* 0x000fc80000400000 */
[----:B------:R-:W-:-:S06]  /*02a0*/  @!P1 FMUL R9, R9, 16777216 ;  /* 0x4b80000009099820 */ /* 0x000fcc0000400000 */
[----:B------:R-:W1:Y:S01]  /*02b0*/  MUFU.RCP R9, R9 ;  /* 0x0000000900097308 */ /* 0x000e620000001000 */
[----:B------:R-:W-:Y:S01]  /*02c0*/  FSEL R16, R16, 1, P0 ;  /* 0x3f80000010107808 */ /* 0x000fe20000000000 */
[----:B-----5:R-:W-:-:S04]  /*02d0*/  FADD R13, R13, R12 ;  /* 0x0000000c0d0d7221 */ /* 0x020fc80000000000 */
[----:B------:R-:W-:Y:S01]  /*02e0*/  @!P1 FMUL R16, R16, 16777216 ;  /* 0x4b80000010109820 */ /* 0x000fe20000400000 */
[----:B------:R-:W-:-:S03]  /*02f0*/  FADD R14, -R14, R13 ;  /* 0x0000000d0e0e7221 */ /* 0x000fc60000000100 */
[----:B-1----:R-:W-:-:S04]  /*0300*/  FMUL R7, R9, R16 ;  /* 0x0000001009077220 */ /* 0x002fc80000400000 */
[----:B------:R-:W-:-:S04]  /*0310*/  FMUL R7, R14, R7 ;  /* 0x000000070e077220 */ /* 0x000fc80000400000 */
[----:B--2---:R-:W-:-:S04]  /*0320*/  FFMA R7, R10, R7, R19 ;  /* 0x000000070a077223 */ /* 0x004fc80000000013 */
[----:B---3--:R-:W-:Y:S01]  /*0330*/  FADD R7, R6, R7 ;  /* 0x0000000706077221 */ /* 0x008fe20000000000 */
[----:B------:R-:W-:Y:S04]  /*0340*/  STG.E desc[UR4][R2.64], R13 ;  /* 0x0000000d02007986 */ /* 0x000fe8000c101904 */
[----:B------:R-:W-:Y:S01]  /*0350*/  STG.E desc[UR4][R4.64], R7 ;  /* 0x0000000704007986 */ /* 0x000fe2000c101904 */
[----:B------:R-:W-:Y:S05]  /*0360*/  EXIT ;  /* 0x000000000000794d */ /* 0x000fea0003800000 */
.L_x_0:
[----:B------:R-:W-:-:S00]  /*0370*/  BRA `(.L_x_0) ;  /* 0xfffffffc00fc7947 */ /* 0x000fc0000383ffff */
[----:B------:R-:W-:-:S00]  /*0380*/  NOP ;  /* 0x0000000000007918 */ /* 0x000fc00000000000 */
[----:B------:R-:W-:-:S00]  /*0390*/  NOP ;  /* 0x0000000000007918 */ /* 0x000fc00000000000 */
[----:B------:R-:W-:-:S00]  /*03a0*/  NOP ;  /* 0x0000000000007918 */ /* 0x000fc00000000000 */
[----:B------:R-:W-:-:S00]  /*03b0*/  NOP ;  /* 0x0000000000007918 */ /* 0x000fc00000000000 */
[----:B------:R-:W-:-:S00]  /*03c0*/  NOP ;  /* 0x0000000000007918 */ /* 0x000fc00000000000 */
[----:B------:R-:W-:-:S00]  /*03d0*/  NOP ;  /* 0x0000000000007918 */ /* 0x000fc00000000000 */
[----:B------:R-:W-:-:S00]  /*03e0*/  NOP ;  /* 0x0000000000007918 */ /* 0x000fc00000000000 */
[----:B------:R-:W-:-:S00]  /*03f0*/  NOP ;  /* 0x0000000000007918 */ /* 0x000fc00000000000 */
.L_x_1:


//--------------------- .nv.global.init           --------------------------
	.section	.nv.global.init,"aw",@progbits
.nv.global.init:
	.type		_$_str,@object
	.size		_$_str,(_$_str_$_2 - _$_str)
_$_str:
        /*0000*/ 	.byte	0x5f, 0x5f, 0x43, 0x55, 0x44, 0x41, 0x5f, 0x46, 0x54, 0x5a, 0x00
	.type		_$_str_$_2,@object
	.size		_$_str_$_2,(.L_1 - _$_str_$_2)
_$_str_$_2:
        /*000b*/ 	.byte	0x5f, 0x5f, 0x43, 0x55, 0x44, 0x41, 0x5f, 0x50, 0x52, 0x45, 0x43, 0x5f, 0x53, 0x51, 0x52, 0x54
        /*001b*/ 	.byte	0x00
.L_1:


//--------------------- .nv.constant0.triton_poi_fused__native_batch_norm_legit_no_training_add_convolution_4 --------------------------
	.section	.nv.constant0.triton_poi_fused__native_batch_norm_legit_no_training_add_convolution_4,"a",@progbits
	.sectionflags	@""
	.align	4
.nv.constant0.triton_poi_fused__native_batch_norm_legit_no_training_add_convolution_4:
	.zero		596
